//
// Generated by NVIDIA NVVM Compiler
//
// Compiler Build ID: CL-36424714
// Cuda compilation tools, release 13.0, V13.0.88
// Based on NVVM 20.0.0
//

.version 9.0
.target sm_100
.address_size 64

	// .globl	_Z8mykernelv

.visible .entry _Z8mykernelv()
{


	ret;

}
	// .globl	_Z3addPdS_S_
.visible .entry _Z3addPdS_S_(
	.param .u64 .ptr .align 1 _Z3addPdS_S__param_0,
	.param .u64 .ptr .align 1 _Z3addPdS_S__param_1,
	.param .u64 .ptr .align 1 _Z3addPdS_S__param_2
)
{
	.reg .b32 	%r<5>;
	.reg .b64 	%rd<11>;
	.reg .b64 	%fd<4>;

	ld.param.u64 	%rd1, [_Z3addPdS_S__param_0];
	ld.param.u64 	%rd2, [_Z3addPdS_S__param_1];
	ld.param.u64 	%rd3, [_Z3addPdS_S__param_2];
	cvta.to.global.u64 	%rd4, %rd3;
	cvta.to.global.u64 	%rd5, %rd2;
	cvta.to.global.u64 	%rd6, %rd1;
	mov.u32 	%r1, %tid.x;
	mov.u32 	%r2, %ctaid.x;
	mov.u32 	%r3, %ntid.x;
	mad.lo.s32 	%r4, %r2, %r3, %r1;
	mul.wide.s32 	%rd7, %r4, 8;
	add.s64 	%rd8, %rd6, %rd7;
	ld.global.f64 	%fd1, [%rd8];
	add.s64 	%rd9, %rd5, %rd7;
	ld.global.f64 	%fd2, [%rd9];
	add.f64 	%fd3, %fd1, %fd2;
	add.s64 	%rd10, %rd4, %rd7;
	st.global.f64 	[%rd10], %fd3;
	ret;

}


// ===== COMPILED SASS (sm_100) =====

	.target	sm_100

	.elftype	@"ET_EXEC"


//--------------------- .note.nv.tkinfo           --------------------------
	.section	.note.nv.tkinfo,"",@"SHT_NOTE"
	.sectionflags	@"SHF_NOTE_NV_TKINFO"
	.tkinfo
        /*0018*/ 	.word	0x00000002
        /*0030*/ 	.string	""
        /*0030*/ 	.string	"ptxas"
        /*0030*/ 	.string	"Cuda compilation tools, release 13.0, V13.0.88"
        /*0030*/ 	.string	"Build cuda_13.0.r13.0/compiler.36424714_0"
        /*0030*/ 	.string	"-arch sm_100 -m 64 "



//--------------------- .note.nv.cuinfo           --------------------------
	.section	.note.nv.cuinfo,"",@"SHT_NOTE"
	.sectionflags	@"SHF_NOTE_NV_CUINFO"
        /*0018*/ 	.short	0x0002
        /*001a*/ 	.short	0x0064
        /*001c*/ 	.short	0x0082
	.zero		2


//--------------------- .nv.info                  --------------------------
	.section	.nv.info,"",@"SHT_CUDA_INFO"
	.align	4


	//----- nvinfo : EIATTR_REGCOUNT
	.align		4
        /*0000*/ 	.byte	0x04, 0x2f
        /*0002*/ 	.short	(.L_1 - .L_0)
	.align		4
.L_0:
        /*0004*/ 	.word	index@(_Z8mykernelv)
        /*0008*/ 	.word	0x00000004


	//----- nvinfo : EIATTR_FRAME_SIZE
	.align		4
.L_1:
        /*000c*/ 	.byte	0x04, 0x11
        /*000e*/ 	.short	(.L_3 - .L_2)
	.align		4
.L_2:
        /*0010*/ 	.word	index@(_Z8mykernelv)
        /*0014*/ 	.word	0x00000000


	//----- nvinfo : EIATTR_REGCOUNT
	.align		4
.L_3:
        /*0018*/ 	.byte	0x04, 0x2f
        /*001a*/ 	.short	(.L_5 - .L_4)
	.align		4
.L_4:
        /*001c*/ 	.word	index@(_Z3addPdS_S_)
        /*0020*/ 	.word	0x0000000e


	//----- nvinfo : EIATTR_FRAME_SIZE
	.align		4
.L_5:
        /*0024*/ 	.byte	0x04, 0x11
        /*0026*/ 	.short	(.L_7 - .L_6)
	.align		4
.L_6:
        /*0028*/ 	.word	index@(_Z3addPdS_S_)
        /*002c*/ 	.word	0x00000000


	//----- nvinfo : EIATTR_MIN_STACK_SIZE
	.align		4
.L_7:
        /*0030*/ 	.byte	0x04, 0x12
        /*0032*/ 	.short	(.L_9 - .L_8)
	.align		4
.L_8:
        /*0034*/ 	.word	index@(_Z3addPdS_S_)
        /*0038*/ 	.word	0x00000000


	//----- nvinfo : EIATTR_MIN_STACK_SIZE
	.align		4
.L_9:
        /*003c*/ 	.byte	0x04, 0x12
        /*003e*/ 	.short	(.L_11 - .L_10)
	.align		4
.L_10:
        /*0040*/ 	.word	index@(_Z8mykernelv)
        /*0044*/ 	.word	0x00000000
.L_11:


//--------------------- .nv.compat                --------------------------
	.section	.nv.compat,"",@"SHT_CUDA_COMPAT_INFO"
	.align	4
        /*0000*/ 	.byte	0x02, 0x09, 0x00, 0x00, 0x02, 0x02, 0x01, 0x00, 0x02, 0x05, 0x05, 0x00, 0x03, 0x07, 0x01, 0x01
        /*0010*/ 	.byte	0x02, 0x03, 0x00, 0x00, 0x02, 0x06, 0x01, 0x00, 0x04, 0x0b, 0x08, 0x00, 0x01, 0x00, 0x00, 0x00
        /*0020*/ 	.byte	0x00, 0x00, 0x00, 0x00


//--------------------- .nv.info._Z3addPdS_S_     --------------------------
	.section	.nv.info._Z3addPdS_S_,"",@"SHT_CUDA_INFO"
	.sectionflags	@""
	.align	4


	//----- nvinfo : EIATTR_CUDA_API_VERSION
	.align		4
        /*0000*/ 	.byte	0x04, 0x37
        /*0002*/ 	.short	(.L_13 - .L_12)
.L_12:
        /*0004*/ 	.word	0x00000082


	//----- nvinfo : EIATTR_KPARAM_INFO
	.align		4
.L_13:
        /*0008*/ 	.byte	0x04, 0x17
        /*000a*/ 	.short	(.L_15 - .L_14)
.L_14:
        /*000c*/ 	.word	0x00000000
        /*0010*/ 	.short	0x0002
        /*0012*/ 	.short	0x0010
        /*0014*/ 	.byte	0x00, 0xf5, 0x21, 0x00


	//----- nvinfo : EIATTR_KPARAM_INFO
	.align		4
.L_15:
        /*0018*/ 	.byte	0x04, 0x17
        /*001a*/ 	.short	(.L_17 - .L_16)
.L_16:
        /*001c*/ 	.word	0x00000000
        /*0020*/ 	.short	0x0001
        /*0022*/ 	.short	0x0008
        /*0024*/ 	.byte	0x00, 0xf5, 0x21, 0x00


	//----- nvinfo : EIATTR_KPARAM_INFO
	.align		4
.L_17:
        /*0028*/ 	.byte	0x04, 0x17
        /*002a*/ 	.short	(.L_19 - .L_18)
.L_18:
        /*002c*/ 	.word	0x00000000
        /*0030*/ 	.short	0x0000
        /*0032*/ 	.short	0x0000
        /*0034*/ 	.byte	0x00, 0xf5, 0x21, 0x00


	//----- nvinfo : EIATTR_SPARSE_MMA_MASK
	.align		4
.L_19:
        /*0038*/ 	.byte	0x03, 0x50
        /*003a*/ 	.short	0x0000


	//----- nvinfo : EIATTR_MAXREG_COUNT
	.align		4
        /*003c*/ 	.byte	0x03, 0x1b
        /*003e*/ 	.short	0x00ff


	//----- nvinfo : EIATTR_MERCURY_ISA_VERSION
	.align		4
        /*0040*/ 	.byte	0x03, 0x5f
        /*0042*/ 	.short	0x0101


	//----- nvinfo : EIATTR_VRC_CTA_INIT_COUNT
	.align		4
        /*0044*/ 	.byte	0x02, 0x4a
	.zero		1
	.zero		1


	//----- nvinfo : EIATTR_EXIT_INSTR_OFFSETS
	.align		4
        /*0048*/ 	.byte	0x04, 0x1c
        /*004a*/ 	.short	(.L_21 - .L_20)


	//   ....[0]....
.L_20:
        /*004c*/ 	.word	0x00000100


	//----- nvinfo : EIATTR_CBANK_PARAM_SIZE
	.align		4
.L_21:
        /*0050*/ 	.byte	0x03, 0x19
        /*0052*/ 	.short	0x0018


	//----- nvinfo : EIATTR_PARAM_CBANK
	.align		4
        /*0054*/ 	.byte	0x04, 0x0a
        /*0056*/ 	.short	(.L_23 - .L_22)
	.align		4
.L_22:
        /*0058*/ 	.word	index@(.nv.constant0._Z3addPdS_S_)
        /*005c*/ 	.short	0x0380
        /*005e*/ 	.short	0x0018


	//----- nvinfo : EIATTR_SW_WAR
	.align		4
.L_23:
        /*0060*/ 	.byte	0x04, 0x36
        /*0062*/ 	.short	(.L_25 - .L_24)
.L_24:
        /*0064*/ 	.word	0x00000008
.L_25:


//--------------------- .nv.info._Z8mykernelv     --------------------------
	.section	.nv.info._Z8mykernelv,"",@"SHT_CUDA_INFO"
	.sectionflags	@""
	.align	4


	//----- nvinfo : EIATTR_CUDA_API_VERSION
	.align		4
        /*0000*/ 	.byte	0x04, 0x37
        /*0002*/ 	.short	(.L_27 - .L_26)
.L_26:
        /*0004*/ 	.word	0x00000082


	//----- nvinfo : EIATTR_SPARSE_MMA_MASK
	.align		4
.L_27:
        /*0008*/ 	.byte	0x03, 0x50
        /*000a*/ 	.short	0x0000


	//----- nvinfo : EIATTR_MAXREG_COUNT
	.align		4
        /*000c*/ 	.byte	0x03, 0x1b
        /*000e*/ 	.short	0x00ff


	//----- nvinfo : EIATTR_MERCURY_ISA_VERSION
	.align		4
        /*0010*/ 	.byte	0x03, 0x5f
        /*0012*/ 	.short	0x0101


	//----- nvinfo : EIATTR_VRC_CTA_INIT_COUNT
	.align		4
        /*0014*/ 	.byte	0x02, 0x4a
	.zero		1
	.zero		1


	//----- nvinfo : EIATTR_EXIT_INSTR_OFFSETS
	.align		4
        /*0018*/ 	.byte	0x04, 0x1c
        /*001a*/ 	.short	(.L_29 - .L_28)


	//   ....[0]....
.L_28:
        /*001c*/ 	.word	0x00000010


	//----- nvinfo : EIATTR_SW_WAR
	.align		4
.L_29:
        /*0020*/ 	.byte	0x04, 0x36
        /*0022*/ 	.short	(.L_31 - .L_30)
.L_30:
        /*0024*/ 	.word	0x00000008
.L_31:


//--------------------- .nv.callgraph             --------------------------
	.section	.nv.callgraph,"",@"SHT_CUDA_CALLGRAPH"
	.align	4
	.sectionentsize	8
	.align		4
        /*0000*/ 	.word	0x00000000
	.align		4
        /*0004*/ 	.word	0xffffffff
	.align		4
        /*0008*/ 	.word	0x00000000
	.align		4
        /*000c*/ 	.word	0xfffffffe
	.align		4
        /*0010*/ 	.word	0x00000000
	.align		4
        /*0014*/ 	.word	0xfffffffd
	.align		4
        /*0018*/ 	.word	0x00000000
	.align		4
        /*001c*/ 	.word	0xfffffffc


//--------------------- .text._Z3addPdS_S_        --------------------------
	.section	.text._Z3addPdS_S_,"ax",@progbits
	.align	128
        .global         _Z3addPdS_S_
        .type           _Z3addPdS_S_,@function
        .size           _Z3addPdS_S_,(.L_x_2 - _Z3addPdS_S_)
        .other          _Z3addPdS_S_,@"STO_CUDA_ENTRY STV_DEFAULT"
_Z3addPdS_S_:
.text._Z3addPdS_S_:
[----:B------:R-:W-:Y:S01]  /*0000*/  LDC R1, c[0x0][0x37c] ;  /* 0x0000df00ff017b82 */ /* 0x000fe20000000800 */
[----:B------:R-:W0:Y:S07]  /*0010*/  S2R R11, SR_TID.X ;  /* 0x00000000000b7919 */ /* 0x000e2e0000002100 */
[----:B------:R-:W0:Y:S01]  /*0020*/  S2UR UR6, SR_CTAID.X ;  /* 0x00000000000679c3 */ /* 0x000e220000002500 */
[----:B------:R-:W1:Y:S07]  /*0030*/  LDCU.64 UR4, c[0x0][0x358] ;  /* 0x00006b00ff0477ac */ /* 0x000e6e0008000a00 */
[----:B------:R-:W0:Y:S08]  /*0040*/  LDC R0, c[0x0][0x360] ;  /* 0x0000d800ff007b82 */ /* 0x000e300000000800 */
[----:B------:R-:W2:Y:S08]  /*0050*/  LDC.64 R2, c[0x0][0x380] ;  /* 0x0000e000ff027b82 */ /* 0x000eb00000000a00 */
[----:B------:R-:W3:Y:S01]  /*0060*/  LDC.64 R4, c[0x0][0x388] ;  /* 0x0000e200ff047b82 */ /* 0x000ee20000000a00 */
[----:B0-----:R-:W-:-:S07]  /*0070*/  IMAD R11, R0, UR6, R11 ;  /* 0x00000006000b7c24 */ /* 0x001fce000f8e020b */
[----:B------:R-:W0:Y:S01]  /*0080*/  LDC.64 R8, c[0x0][0x390] ;  /* 0x0000e400ff087b82 */ /* 0x000e220000000a00 */
[----:B--2---:R-:W-:-:S06]  /*0090*/  IMAD.WIDE R2, R11, 0x8, R2 ;  /* 0x000000080b027825 */ /* 0x004fcc00078e0202 */
[----:B-1----:R-:W2:Y:S01]  /*00a0*/  LDG.E.64 R2, desc[UR4][R2.64] ;  /* 0x0000000402027981 */ /* 0x002ea2000c1e1b00 */
[----:B---3--:R-:W-:-:S06]  /*00b0*/  IMAD.WIDE R4, R11, 0x8, R4 ;  /* 0x000000080b047825 */ /* 0x008fcc00078e0204 */
[----:B------:R-:W2:Y:S01]  /*00c0*/  LDG.E.64 R4, desc[UR4][R4.64] ;  /* 0x0000000404047981 */ /* 0x000ea2000c1e1b00 */
[----:B0-----:R-:W-:Y:S01]  /*00d0*/  IMAD.WIDE R8, R11, 0x8, R8 ;  /* 0x000000080b087825 */ /* 0x001fe200078e0208 */
[----:B--2---:R-:W-:-:S07]  /*00e0*/  DADD R6, R2, R4 ;  /* 0x0000000002067229 */ /* 0x004fce0000000004 */
[----:B------:R-:W-:Y:S01]  /*00f0*/  STG.E.64 desc[UR4][R8.64], R6 ;  /* 0x0000000608007986 */ /* 0x000fe2000c101b04 */
[----:B------:R-:W-:Y:S05]  /*0100*/  EXIT ;  /* 0x000000000000794d */ /* 0x000fea0003800000 */
.L_x_0:
[----:B------:R-:W-:-:S00]  /*0110*/  BRA `(.L_x_0) ;  /* 0xfffffffc00fc7947 */ /* 0x000fc0000383ffff */
[----:B------:R-:W-:-:S00]  /*0120*/  NOP ;  /* 0x0000000000007918 */ /* 0x000fc00000000000 */
        /* <DEDUP_REMOVED lines=13> */
.L_x_2:


//--------------------- .text._Z8mykernelv        --------------------------
	.section	.text._Z8mykernelv,"ax",@progbits
	.align	128
        .global         _Z8mykernelv
        .type           _Z8mykernelv,@function
        .size           _Z8mykernelv,(.L_x_3 - _Z8mykernelv)
        .other          _Z8mykernelv,@"STO_CUDA_ENTRY STV_DEFAULT"
_Z8mykernelv:
.text._Z8mykernelv:
[----:B------:R-:W-:Y:S01]  /*0000*/  LDC R1, c[0x0][0x37c] ;  /* 0x0000df00ff017b82 */ /* 0x000fe20000000800 */
[----:B------:R-:W-:Y:S05]  /*0010*/  EXIT ;  /* 0x000000000000794d */ /* 0x000fea0003800000 */
.L_x_1:
        /* <DEDUP_REMOVED lines=14> */
.L_x_3:


//--------------------- .nv.shared.reserved.0     --------------------------
	.section	.nv.shared.reserved.0,"aw",@nobits
	.weak		__nv_reservedSMEM_offset_0_alias
	.size		__nv_reservedSMEM_offset_0_alias, 0, 64
	.other		__nv_reservedSMEM_offset_0_alias,@"STO_CUDA_RESERVED_SHARED STV_DEFAULT"
__nv_reservedSMEM_offset_0_alias:
	.zero		0
	.zero		64


//--------------------- .nv.constant0._Z3addPdS_S_ --------------------------
	.section	.nv.constant0._Z3addPdS_S_,"a",@progbits
	.sectionflags	@""
	.align	4
.nv.constant0._Z3addPdS_S_:
	.zero		920


//--------------------- .nv.constant0._Z8mykernelv --------------------------
	.section	.nv.constant0._Z8mykernelv,"a",@progbits
	.sectionflags	@""
	.align	4
.nv.constant0._Z8mykernelv:
	.zero		896


//--------------------- SYMBOLS --------------------------

	.type		.nv.reservedSmem.offset0,@object
	.size		.nv.reservedSmem.offset0,0x4
